//
// Generated by NVIDIA NVVM Compiler
//
// Compiler Build ID: CL-36424714
// Cuda compilation tools, release 13.0, V13.0.88
// Based on NVVM 20.0.0
//

.version 9.0
.target sm_100
.address_size 64

	// .globl	_Z17convolutionKernelPdS_ii

.visible .entry _Z17convolutionKernelPdS_ii(
	.param .u64 .ptr .align 1 _Z17convolutionKernelPdS_ii_param_0,
	.param .u64 .ptr .align 1 _Z17convolutionKernelPdS_ii_param_1,
	.param .u32 _Z17convolutionKernelPdS_ii_param_2,
	.param .u32 _Z17convolutionKernelPdS_ii_param_3
)
{
	.reg .pred 	%p<10>;
	.reg .b32 	%r<26>;
	.reg .b64 	%rd<32>;
	.reg .b64 	%fd<19>;

	ld.param.u64 	%rd1, [_Z17convolutionKernelPdS_ii_param_0];
	ld.param.u64 	%rd2, [_Z17convolutionKernelPdS_ii_param_1];
	ld.param.u32 	%r3, [_Z17convolutionKernelPdS_ii_param_2];
	ld.param.u32 	%r5, [_Z17convolutionKernelPdS_ii_param_3];
	mov.u32 	%r6, %ctaid.x;
	mov.u32 	%r7, %ntid.x;
	mov.u32 	%r8, %tid.x;
	mad.lo.s32 	%r1, %r6, %r7, %r8;
	mov.u32 	%r9, %ctaid.y;
	mov.u32 	%r10, %ntid.y;
	mov.u32 	%r11, %tid.y;
	mad.lo.s32 	%r12, %r9, %r10, %r11;
	setp.ge.s32 	%p1, %r1, %r3;
	setp.ge.s32 	%p2, %r12, %r5;
	or.pred  	%p3, %p1, %p2;
	@%p3 bra 	$L__BB0_4;
	setp.eq.s32 	%p4, %r12, 0;
	add.s32 	%r13, %r5, -1;
	setp.ge.u32 	%p5, %r12, %r13;
	or.pred  	%p6, %p4, %p5;
	@%p6 bra 	$L__BB0_4;
	setp.lt.s32 	%p7, %r1, 1;
	add.s32 	%r14, %r3, -1;
	setp.ge.s32 	%p8, %r1, %r14;
	or.pred  	%p9, %p7, %p8;
	@%p9 bra 	$L__BB0_4;
	cvta.to.global.u64 	%rd3, %rd1;
	shl.b32 	%r15, %r12, 13;
	add.s32 	%r16, %r15, -8192;
	add.s32 	%r17, %r1, -1;
	add.s32 	%r18, %r16, %r17;
	mul.wide.u32 	%rd4, %r18, 8;
	add.s64 	%rd5, %rd3, %rd4;
	ld.global.f64 	%fd1, [%rd5];
	add.s32 	%r19, %r15, %r17;
	mul.wide.u32 	%rd6, %r19, 8;
	add.s64 	%rd7, %rd3, %rd6;
	ld.global.f64 	%fd2, [%rd7];
	mul.f64 	%fd3, %fd2, 0dBFD3333333333333;
	fma.rn.f64 	%fd4, %fd1, 0d3FC999999999999A, %fd3;
	add.s32 	%r20, %r15, 8192;
	add.s32 	%r21, %r18, 16384;
	mul.wide.u32 	%rd8, %r21, 8;
	add.s64 	%rd9, %rd3, %rd8;
	ld.global.f64 	%fd5, [%rd9];
	fma.rn.f64 	%fd6, %fd5, 0d3FD999999999999A, %fd4;
	add.s32 	%r22, %r16, %r1;
	mul.wide.u32 	%rd10, %r22, 8;
	add.s64 	%rd11, %rd3, %rd10;
	ld.global.f64 	%fd7, [%rd11];
	fma.rn.f64 	%fd8, %fd7, 0d3FE0000000000000, %fd6;
	add.s32 	%r23, %r15, %r1;
	mul.wide.u32 	%rd12, %r23, 8;
	add.s64 	%rd13, %rd3, %rd12;
	ld.global.f64 	%fd9, [%rd13];
	fma.rn.f64 	%fd10, %fd9, 0d3FE3333333333333, %fd8;
	add.s32 	%r24, %r18, 16385;
	mul.wide.u32 	%rd14, %r24, 8;
	add.s64 	%rd15, %rd3, %rd14;
	ld.global.f64 	%fd11, [%rd15];
	fma.rn.f64 	%fd12, %fd11, 0d3FE6666666666666, %fd10;
	cvt.u64.u32 	%rd16, %r16;
	cvt.u64.u32 	%rd17, %r1;
	add.s64 	%rd18, %rd16, %rd17;
	shl.b64 	%rd19, %rd18, 3;
	add.s64 	%rd20, %rd3, %rd19;
	ld.global.f64 	%fd13, [%rd20+8];
	fma.rn.f64 	%fd14, %fd13, 0dBFE999999999999A, %fd12;
	cvt.u64.u32 	%rd21, %r15;
	add.s64 	%rd22, %rd21, %rd17;
	shl.b64 	%rd23, %rd22, 3;
	add.s64 	%rd24, %rd3, %rd23;
	ld.global.f64 	%fd15, [%rd24+8];
	fma.rn.f64 	%fd16, %fd15, 0dBFECCCCCCCCCCCCD, %fd14;
	cvt.u64.u32 	%rd25, %r20;
	add.s64 	%rd26, %rd25, %rd17;
	shl.b64 	%rd27, %rd26, 3;
	add.s64 	%rd28, %rd3, %rd27;
	ld.global.f64 	%fd17, [%rd28+8];
	fma.rn.f64 	%fd18, %fd17, 0d3FB999999999999A, %fd16;
	mad.lo.s32 	%r25, %r3, %r12, %r1;
	cvta.to.global.u64 	%rd29, %rd2;
	mul.wide.s32 	%rd30, %r25, 8;
	add.s64 	%rd31, %rd29, %rd30;
	st.global.f64 	[%rd31], %fd18;
$L__BB0_4:
	ret;

}


// ===== COMPILED SASS (sm_100) =====

	.target	sm_100

	.elftype	@"ET_EXEC"


//--------------------- .note.nv.tkinfo           --------------------------
	.section	.note.nv.tkinfo,"",@"SHT_NOTE"
	.sectionflags	@"SHF_NOTE_NV_TKINFO"
	.tkinfo
        /*0018*/ 	.word	0x00000002
        /*0030*/ 	.string	""
        /*0030*/ 	.string	"ptxas"
        /*0030*/ 	.string	"Cuda compilation tools, release 13.0, V13.0.88"
        /*0030*/ 	.string	"Build cuda_13.0.r13.0/compiler.36424714_0"
        /*0030*/ 	.string	"-arch sm_100 -m 64 "



//--------------------- .note.nv.cuinfo           --------------------------
	.section	.note.nv.cuinfo,"",@"SHT_NOTE"
	.sectionflags	@"SHF_NOTE_NV_CUINFO"
        /*0018*/ 	.short	0x0002
        /*001a*/ 	.short	0x0064
        /*001c*/ 	.short	0x0082
	.zero		2


//--------------------- .nv.info                  --------------------------
	.section	.nv.info,"",@"SHT_CUDA_INFO"
	.align	4


	//----- nvinfo : EIATTR_REGCOUNT
	.align		4
        /*0000*/ 	.byte	0x04, 0x2f
        /*0002*/ 	.short	(.L_1 - .L_0)
	.align		4
.L_0:
        /*0004*/ 	.word	index@(_Z17convolutionKernelPdS_ii)
        /*0008*/ 	.word	0x0000001a


	//----- nvinfo : EIATTR_FRAME_SIZE
	.align		4
.L_1:
        /*000c*/ 	.byte	0x04, 0x11
        /*000e*/ 	.short	(.L_3 - .L_2)
	.align		4
.L_2:
        /*0010*/ 	.word	index@(_Z17convolutionKernelPdS_ii)
        /*0014*/ 	.word	0x00000000


	//----- nvinfo : EIATTR_MIN_STACK_SIZE
	.align		4
.L_3:
        /*0018*/ 	.byte	0x04, 0x12
        /*001a*/ 	.short	(.L_5 - .L_4)
	.align		4
.L_4:
        /*001c*/ 	.word	index@(_Z17convolutionKernelPdS_ii)
        /*0020*/ 	.word	0x00000000
.L_5:


//--------------------- .nv.compat                --------------------------
	.section	.nv.compat,"",@"SHT_CUDA_COMPAT_INFO"
	.align	4
        /*0000*/ 	.byte	0x02, 0x09, 0x00, 0x00, 0x02, 0x02, 0x01, 0x00, 0x02, 0x05, 0x05, 0x00, 0x03, 0x07, 0x01, 0x01
        /*0010*/ 	.byte	0x02, 0x03, 0x00, 0x00, 0x02, 0x06, 0x01, 0x00, 0x04, 0x0b, 0x08, 0x00, 0x01, 0x00, 0x00, 0x00
        /*0020*/ 	.byte	0x00, 0x00, 0x00, 0x00


//--------------------- .nv.info._Z17convolutionKernelPdS_ii --------------------------
	.section	.nv.info._Z17convolutionKernelPdS_ii,"",@"SHT_CUDA_INFO"
	.sectionflags	@""
	.align	4


	//----- nvinfo : EIATTR_CUDA_API_VERSION
	.align		4
        /*0000*/ 	.byte	0x04, 0x37
        /*0002*/ 	.short	(.L_7 - .L_6)
.L_6:
        /*0004*/ 	.word	0x00000082


	//----- nvinfo : EIATTR_KPARAM_INFO
	.align		4
.L_7:
        /*0008*/ 	.byte	0x04, 0x17
        /*000a*/ 	.short	(.L_9 - .L_8)
.L_8:
        /*000c*/ 	.word	0x00000000
        /*0010*/ 	.short	0x0003
        /*0012*/ 	.short	0x0014
        /*0014*/ 	.byte	0x00, 0xf0, 0x11, 0x00


	//----- nvinfo : EIATTR_KPARAM_INFO
	.align		4
.L_9:
        /*0018*/ 	.byte	0x04, 0x17
        /*001a*/ 	.short	(.L_11 - .L_10)
.L_10:
        /*001c*/ 	.word	0x00000000
        /*0020*/ 	.short	0x0002
        /*0022*/ 	.short	0x0010
        /*0024*/ 	.byte	0x00, 0xf0, 0x11, 0x00


	//----- nvinfo : EIATTR_KPARAM_INFO
	.align		4
.L_11:
        /*0028*/ 	.byte	0x04, 0x17
        /*002a*/ 	.short	(.L_13 - .L_12)
.L_12:
        /*002c*/ 	.word	0x00000000
        /*0030*/ 	.short	0x0001
        /*0032*/ 	.short	0x0008
        /*0034*/ 	.byte	0x00, 0xf5, 0x21, 0x00


	//----- nvinfo : EIATTR_KPARAM_INFO
	.align		4
.L_13:
        /*0038*/ 	.byte	0x04, 0x17
        /*003a*/ 	.short	(.L_15 - .L_14)
.L_14:
        /*003c*/ 	.word	0x00000000
        /*0040*/ 	.short	0x0000
        /*0042*/ 	.short	0x0000
        /*0044*/ 	.byte	0x00, 0xf5, 0x21, 0x00


	//----- nvinfo : EIATTR_SPARSE_MMA_MASK
	.align		4
.L_15:
        /*0048*/ 	.byte	0x03, 0x50
        /*004a*/ 	.short	0x0000


	//----- nvinfo : EIATTR_MAXREG_COUNT
	.align		4
        /*004c*/ 	.byte	0x03, 0x1b
        /*004e*/ 	.short	0x00ff


	//----- nvinfo : EIATTR_MERCURY_ISA_VERSION
	.align		4
        /*0050*/ 	.byte	0x03, 0x5f
        /*0052*/ 	.short	0x0101


	//----- nvinfo : EIATTR_VRC_CTA_INIT_COUNT
	.align		4
        /*0054*/ 	.byte	0x02, 0x4a
	.zero		1
	.zero		1


	//----- nvinfo : EIATTR_EXIT_INSTR_OFFSETS
	.align		4
        /*0058*/ 	.byte	0x04, 0x1c
        /*005a*/ 	.short	(.L_17 - .L_16)


	//   ....[0]....
.L_16:
        /*005c*/ 	.word	0x000000c0


	//   ....[1]....
        /*0060*/ 	.word	0x00000100


	//   ....[2]....
        /*0064*/ 	.word	0x00000140


	//   ....[3]....
        /*0068*/ 	.word	0x00000590


	//----- nvinfo : EIATTR_CBANK_PARAM_SIZE
	.align		4
.L_17:
        /*006c*/ 	.byte	0x03, 0x19
        /*006e*/ 	.short	0x0018


	//----- nvinfo : EIATTR_PARAM_CBANK
	.align		4
        /*0070*/ 	.byte	0x04, 0x0a
        /*0072*/ 	.short	(.L_19 - .L_18)
	.align		4
.L_18:
        /*0074*/ 	.word	index@(.nv.constant0._Z17convolutionKernelPdS_ii)
        /*0078*/ 	.short	0x0380
        /*007a*/ 	.short	0x0018


	//----- nvinfo : EIATTR_SW_WAR
	.align		4
.L_19:
        /*007c*/ 	.byte	0x04, 0x36
        /*007e*/ 	.short	(.L_21 - .L_20)
.L_20:
        /*0080*/ 	.word	0x00000008
.L_21:


//--------------------- .nv.callgraph             --------------------------
	.section	.nv.callgraph,"",@"SHT_CUDA_CALLGRAPH"
	.align	4
	.sectionentsize	8
	.align		4
        /*0000*/ 	.word	0x00000000
	.align		4
        /*0004*/ 	.word	0xffffffff
	.align		4
        /*0008*/ 	.word	0x00000000
	.align		4
        /*000c*/ 	.word	0xfffffffe
	.align		4
        /*0010*/ 	.word	0x00000000
	.align		4
        /*0014*/ 	.word	0xfffffffd
	.align		4
        /*0018*/ 	.word	0x00000000
	.align		4
        /*001c*/ 	.word	0xfffffffc


//--------------------- .text._Z17convolutionKernelPdS_ii --------------------------
	.section	.text._Z17convolutionKernelPdS_ii,"ax",@progbits
	.align	128
        .global         _Z17convolutionKernelPdS_ii
        .type           _Z17convolutionKernelPdS_ii,@function
        .size           _Z17convolutionKernelPdS_ii,(.L_x_1 - _Z17convolutionKernelPdS_ii)
        .other          _Z17convolutionKernelPdS_ii,@"STO_CUDA_ENTRY STV_DEFAULT"
_Z17convolutionKernelPdS_ii:
.text._Z17convolutionKernelPdS_ii:
[----:B------:R-:W-:Y:S01]  /*0000*/  LDC R1, c[0x0][0x37c] ;  /* 0x0000df00ff017b82 */ /* 0x000fe20000000800 */
[----:B------:R-:W0:Y:S07]  /*0010*/  S2R R2, SR_TID.Y ;  /* 0x0000000000027919 */ /* 0x000e2e0000002200 */
[----:B------:R-:W1:Y:S01]  /*0020*/  LDC R0, c[0x0][0x360] ;  /* 0x0000d800ff007b82 */ /* 0x000e620000000800 */
[----:B------:R-:W2:Y:S01]  /*0030*/  LDCU.64 UR6, c[0x0][0x390] ;  /* 0x00007200ff0677ac */ /* 0x000ea20008000a00 */
[----:B------:R-:W1:Y:S06]  /*0040*/  S2R R3, SR_TID.X ;  /* 0x0000000000037919 */ /* 0x000e6c0000002100 */
[----:B------:R-:W0:Y:S08]  /*0050*/  S2UR UR5, SR_CTAID.Y ;  /* 0x00000000000579c3 */ /* 0x000e300000002600 */
[----:B------:R-:W0:Y:S08]  /*0060*/  LDC R13, c[0x0][0x364] ;  /* 0x0000d900ff0d7b82 */ /* 0x000e300000000800 */
[----:B------:R-:W1:Y:S01]  /*0070*/  S2UR UR4, SR_CTAID.X ;  /* 0x00000000000479c3 */ /* 0x000e620000002500 */
[----:B0-----:R-:W-:-:S05]  /*0080*/  IMAD R13, R13, UR5, R2 ;  /* 0x000000050d0d7c24 */ /* 0x001fca000f8e0202 */
[----:B--2---:R-:W-:Y:S01]  /*0090*/  ISETP.GE.AND P0, PT, R13, UR7, PT ;  /* 0x000000070d007c0c */ /* 0x004fe2000bf06270 */
[----:B-1----:R-:W-:-:S05]  /*00a0*/  IMAD R0, R0, UR4, R3 ;  /* 0x0000000400007c24 */ /* 0x002fca000f8e0203 */
[----:B------:R-:W-:-:S13]  /*00b0*/  ISETP.GE.OR P0, PT, R0, UR6, P0 ;  /* 0x0000000600007c0c */ /* 0x000fda0008706670 */
[----:B------:R-:W-:Y:S05]  /*00c0*/  @P0 EXIT ;  /* 0x000000000000094d */ /* 0x000fea0003800000 */
[----:B------:R-:W-:-:S06]  /*00d0*/  UIADD3 UR4, UPT, UPT, UR7, -0x1, URZ ;  /* 0xffffffff07047890 */ /* 0x000fcc000fffe0ff */
[----:B------:R-:W-:-:S04]  /*00e0*/  ISETP.GE.U32.AND P0, PT, R13, UR4, PT ;  /* 0x000000040d007c0c */ /* 0x000fc8000bf06070 */
[----:B------:R-:W-:-:S13]  /*00f0*/  ISETP.EQ.OR P0, PT, R13, RZ, P0 ;  /* 0x000000ff0d00720c */ /* 0x000fda0000702670 */
[----:B------:R-:W-:Y:S05]  /*0100*/  @P0 EXIT ;  /* 0x000000000000094d */ /* 0x000fea0003800000 */
[----:B------:R-:W-:-:S06]  /*0110*/  UIADD3 UR4, UPT, UPT, UR6, -0x1, URZ ;  /* 0xffffffff06047890 */ /* 0x000fcc000fffe0ff */
[----:B------:R-:W-:-:S04]  /*0120*/  ISETP.GE.AND P0, PT, R0, UR4, PT ;  /* 0x0000000400007c0c */ /* 0x000fc8000bf06270 */
[----:B------:R-:W-:-:S13]  /*0130*/  ISETP.LT.OR P0, PT, R0, 0x1, P0 ;  /* 0x000000010000780c */ /* 0x000fda0000701670 */
[----:B------:R-:W-:Y:S05]  /*0140*/  @P0 EXIT ;  /* 0x000000000000094d */ /* 0x000fea0003800000 */
[----:B------:R-:W0:Y:S01]  /*0150*/  LDC.64 R14, c[0x0][0x380] ;  /* 0x0000e000ff0e7b82 */ /* 0x000e220000000a00 */
[----:B------:R-:W1:Y:S01]  /*0160*/  LDCU.64 UR4, c[0x0][0x358] ;  /* 0x00006b00ff0477ac */ /* 0x000e620008000a00 */
[----:B------:R-:W-:Y:S02]  /*0170*/  IMAD.SHL.U32 R17, R13, 0x2000, RZ ;  /* 0x000020000d117824 */ /* 0x000fe400078e00ff */
[----:B------:R-:W-:Y:S01]  /*0180*/  VIADD R4, R0, 0xffffffff ;  /* 0xffffffff00047836 */ /* 0x000fe20000000000 */
[----:B------:R-:W2:Y:S01]  /*0190*/  LDCU.64 UR8, c[0x0][0x380] ;  /* 0x00007000ff0877ac */ /* 0x000ea20008000a00 */
[----:B------:R-:W-:-:S03]  /*01a0*/  VIADD R19, R17, 0xffffe000 ;  /* 0xffffe00011137836 */ /* 0x000fc60000000000 */
[----:B------:R-:W-:Y:S01]  /*01b0*/  IADD3 R3, PT, PT, R17, R4, RZ ;  /* 0x0000000411037210 */ /* 0x000fe20007ffe0ff */
[----:B------:R-:W-:-:S04]  /*01c0*/  IMAD.IADD R21, R19, 0x1, R4 ;  /* 0x0000000113157824 */ /* 0x000fc800078e0204 */
[----:B0-----:R-:W-:Y:S01]  /*01d0*/  IMAD.WIDE.U32 R2, R3, 0x8, R14 ;  /* 0x0000000803027825 */ /* 0x001fe200078e000e */
[----:B------:R-:W-:-:S03]  /*01e0*/  IADD3 R9, PT, PT, R21, 0x4000, RZ ;  /* 0x0000400015097810 */ /* 0x000fc60007ffe0ff */
[--C-:B------:R-:W-:Y:S02]  /*01f0*/  IMAD.WIDE.U32 R10, R21, 0x8, R14.reuse ;  /* 0x00000008150a7825 */ /* 0x100fe400078e000e */
[----:B-1----:R-:W3:Y:S02]  /*0200*/  LDG.E.64 R2, desc[UR4][R2.64] ;  /* 0x0000000402027981 */ /* 0x002ee4000c1e1b00 */
[----:B------:R-:W-:Y:S02]  /*0210*/  IMAD.WIDE.U32 R8, R9, 0x8, R14 ;  /* 0x0000000809087825 */ /* 0x000fe400078e000e */
[----:B------:R-:W4:Y:S02]  /*0220*/  LDG.E.64 R10, desc[UR4][R10.64] ;  /* 0x000000040a0a7981 */ /* 0x000f24000c1e1b00 */
[C---:B------:R-:W-:Y:S02]  /*0230*/  IMAD.IADD R7, R0.reuse, 0x1, R19 ;  /* 0x0000000100077824 */ /* 0x040fe400078e0213 */
[----:B------:R-:W5:Y:S01]  /*0240*/  LDG.E.64 R8, desc[UR4][R8.64] ;  /* 0x0000000408087981 */ /* 0x000f62000c1e1b00 */
[----:B------:R-:W-:-:S02]  /*0250*/  IMAD.IADD R5, R0, 0x1, R17 ;  /* 0x0000000100057824 */ /* 0x000fc400078e0211 */
[----:B------:R-:W-:Y:S01]  /*0260*/  IMAD.WIDE.U32 R6, R7, 0x8, R14 ;  /* 0x0000000807067825 */ /* 0x000fe200078e000e */
[----:B------:R-:W-:-:S03]  /*0270*/  IADD3 R21, PT, PT, R21, 0x4001, RZ ;  /* 0x0000400115157810 */ /* 0x000fc60007ffe0ff */
[--C-:B------:R-:W-:Y:S02]  /*0280*/  IMAD.WIDE.U32 R4, R5, 0x8, R14.reuse ;  /* 0x0000000805047825 */ /* 0x100fe400078e000e */
[----:B------:R-:W5:Y:S01]  /*0290*/  LDG.E.64 R6, desc[UR4][R6.64] ;  /* 0x0000000406067981 */ /* 0x000f62000c1e1b00 */
[C---:B------:R-:W-:Y:S01]  /*02a0*/  IADD3 R19, P0, PT, R0.reuse, R19, RZ ;  /* 0x0000001300137210 */ /* 0x040fe20007f1e0ff */
[----:B------:R-:W-:Y:S02]  /*02b0*/  IMAD.WIDE.U32 R14, R21, 0x8, R14 ;  /* 0x00000008150e7825 */ /* 0x000fe400078e000e */
[----:B------:R-:W5:Y:S02]  /*02c0*/  LDG.E.64 R4, desc[UR4][R4.64] ;  /* 0x0000000404047981 */ /* 0x000f64000c1e1b00 */
[----:B------:R-:W-:Y:S01]  /*02d0*/  IMAD.X R16, RZ, RZ, RZ, P0 ;  /* 0x000000ffff107224 */ /* 0x000fe200000e06ff */
[----:B--2---:R-:W-:Y:S01]  /*02e0*/  LEA R22, P0, R19, UR8, 0x3 ;  /* 0x0000000813167c11 */ /* 0x004fe2000f8018ff */
[----:B------:R-:W2:Y:S01]  /*02f0*/  LDG.E.64 R14, desc[UR4][R14.64] ;  /* 0x000000040e0e7981 */ /* 0x000ea2000c1e1b00 */
[----:B------:R-:W-:-:S02]  /*0300*/  IADD3 R12, P1, PT, R0, R17, RZ ;  /* 0x00000011000c7210 */ /* 0x000fc40007f3e0ff */
[----:B------:R-:W-:Y:S02]  /*0310*/  LEA.HI.X R23, R19, UR9, R16, 0x3, P0 ;  /* 0x0000000913177c11 */ /* 0x000fe400080f1c10 */
[----:B------:R-:W-:Y:S01]  /*0320*/  IADD3 R19, PT, PT, R17, 0x2000, RZ ;  /* 0x0000200011137810 */ /* 0x000fe20007ffe0ff */
[----:B------:R-:W-:Y:S01]  /*0330*/  IMAD.X R21, RZ, RZ, RZ, P1 ;  /* 0x000000ffff157224 */ /* 0x000fe200008e06ff */
[----:B------:R-:W-:Y:S01]  /*0340*/  LEA R20, P0, R12, UR8, 0x3 ;  /* 0x000000080c147c11 */ /* 0x000fe2000f8018ff */
[----:B------:R-:W2:Y:S01]  /*0350*/  LDG.E.64 R16, desc[UR4][R22.64+0x8] ;  /* 0x0000080416107981 */ /* 0x000ea2000c1e1b00 */
[----:B------:R-:W-:Y:S02]  /*0360*/  IADD3 R19, P1, PT, R0, R19, RZ ;  /* 0x0000001300137210 */ /* 0x000fe40007f3e0ff */
[----:B------:R-:W-:Y:S02]  /*0370*/  LEA.HI.X R21, R12, UR9, R21, 0x3, P0 ;  /* 0x000000090c157c11 */ /* 0x000fe400080f1c15 */
[----:B------:R-:W-:-:S02]  /*0380*/  IADD3.X R12, PT, PT, RZ, RZ, RZ, P1, !PT ;  /* 0x000000ffff0c7210 */ /* 0x000fc40000ffe4ff */
[C---:B------:R-:W-:Y:S02]  /*0390*/  LEA R18, P0, R19.reuse, UR8, 0x3 ;  /* 0x0000000813127c11 */ /* 0x040fe4000f8018ff */
[----:B------:R-:W2:Y:S02]  /*03a0*/  LDG.E.64 R20, desc[UR4][R20.64+0x8] ;  /* 0x0000080414147981 */ /* 0x000ea4000c1e1b00 */
[----:B------:R-:W-:-:S06]  /*03b0*/  LEA.HI.X R19, R19, UR9, R12, 0x3, P0 ;  /* 0x0000000913137c11 */ /* 0x000fcc00080f1c0c */
[----:B------:R-:W2:Y:S01]  /*03c0*/  LDG.E.64 R18, desc[UR4][R18.64+0x8] ;  /* 0x0000080412127981 */ /* 0x000ea2000c1e1b00 */
[----:B------:R-:W-:Y:S01]  /*03d0*/  UMOV UR8, 0x33333333 ;  /* 0x3333333300087882 */ /* 0x000fe20000000000 */
[----:B------:R-:W-:Y:S01]  /*03e0*/  UMOV UR9, 0x3fd33333 ;  /* 0x3fd3333300097882 */ /* 0x000fe20000000000 */
[----:B------:R-:W-:Y:S01]  /*03f0*/  IMAD R13, R13, UR6, R0 ;  /* 0x000000060d0d7c24 */ /* 0x000fe2000f8e0200 */
[----:B---3--:R-:W-:Y:S01]  /*0400*/  DMUL R2, R2, -UR8 ;  /* 0x8000000802027c28 */ /* 0x008fe20008000000 */
[----:B------:R-:W-:Y:S01]  /*0410*/  UMOV UR8, 0x9999999a ;  /* 0x9999999a00087882 */ /* 0x000fe20000000000 */
[----:B------:R-:W-:-:S06]  /*0420*/  UMOV UR9, 0x3fc99999 ;  /* 0x3fc9999900097882 */ /* 0x000fcc0000000000 */
[----:B----4-:R-:W-:Y:S01]  /*0430*/  DFMA R2, R10, UR8, R2 ;  /* 0x000000080a027c2b */ /* 0x010fe20008000002 */
[----:B------:R-:W-:-:S07]  /*0440*/  UMOV UR9, 0x3fd99999 ;  /* 0x3fd9999900097882 */ /* 0x000fce0000000000 */
[----:B-----5:R-:W-:Y:S01]  /*0450*/  DFMA R2, R8, UR8, R2 ;  /* 0x0000000808027c2b */ /* 0x020fe20008000002 */
[----:B------:R-:W-:Y:S01]  /*0460*/  UMOV UR8, 0x33333333 ;  /* 0x3333333300087882 */ /* 0x000fe20000000000 */
[----:B------:R-:W-:-:S06]  /*0470*/  UMOV UR9, 0x3fe33333 ;  /* 0x3fe3333300097882 */ /* 0x000fcc0000000000 */
[----:B------:R-:W-:-:S08]  /*0480*/  DFMA R2, R6, 0.5, R2 ;  /* 0x3fe000000602782b */ /* 0x000fd00000000002 */
[----:B------:R-:W-:Y:S01]  /*0490*/  DFMA R2, R4, UR8, R2 ;  /* 0x0000000804027c2b */ /* 0x000fe20008000002 */
[----:B------:R-:W-:Y:S01]  /*04a0*/  UMOV UR8, 0x66666666 ;  /* 0x6666666600087882 */ /* 0x000fe20000000000 */
[----:B------:R-:W-:Y:S01]  /*04b0*/  UMOV UR9, 0x3fe66666 ;  /* 0x3fe6666600097882 */ /* 0x000fe20000000000 */
[----:B------:R-:W0:Y:S05]  /*04c0*/  LDC.64 R4, c[0x0][0x388] ;  /* 0x0000e200ff047b82 */ /* 0x000e2a0000000a00 */
[----:B--2---:R-:W-:Y:S01]  /*04d0*/  DFMA R2, R14, UR8, R2 ;  /* 0x000000080e027c2b */ /* 0x004fe20008000002 */
[----:B------:R-:W-:Y:S01]  /*04e0*/  UMOV UR8, 0x9999999a ;  /* 0x9999999a00087882 */ /* 0x000fe20000000000 */
[----:B------:R-:W-:-:S06]  /*04f0*/  UMOV UR9, 0x3fe99999 ;  /* 0x3fe9999900097882 */ /* 0x000fcc0000000000 */
[----:B------:R-:W-:Y:S01]  /*0500*/  DFMA R2, R16, -UR8, R2 ;  /* 0x8000000810027c2b */ /* 0x000fe20008000002 */
[----:B------:R-:W-:Y:S01]  /*0510*/  UMOV UR8, 0xcccccccd ;  /* 0xcccccccd00087882 */ /* 0x000fe20000000000 */
[----:B------:R-:W-:-:S06]  /*0520*/  UMOV UR9, 0x3feccccc ;  /* 0x3feccccc00097882 */ /* 0x000fcc0000000000 */
[----:B------:R-:W-:Y:S01]  /*0530*/  DFMA R2, R20, -UR8, R2 ;  /* 0x8000000814027c2b */ /* 0x000fe20008000002 */
[----:B------:R-:W-:Y:S01]  /*0540*/  UMOV UR8, 0x9999999a ;  /* 0x9999999a00087882 */ /* 0x000fe20000000000 */
[----:B------:R-:W-:Y:S01]  /*0550*/  UMOV UR9, 0x3fb99999 ;  /* 0x3fb9999900097882 */ /* 0x000fe20000000000 */
[----:B0-----:R-:W-:-:S05]  /*0560*/  IMAD.WIDE R4, R13, 0x8, R4 ;  /* 0x000000080d047825 */ /* 0x001fca00078e0204 */
[----:B------:R-:W-:-:S07]  /*0570*/  DFMA R2, R18, UR8, R2 ;  /* 0x0000000812027c2b */ /* 0x000fce0008000002 */
[----:B------:R-:W-:Y:S01]  /*0580*/  STG.E.64 desc[UR4][R4.64], R2 ;  /* 0x0000000204007986 */ /* 0x000fe2000c101b04 */
[----:B------:R-:W-:Y:S05]  /*0590*/  EXIT ;  /* 0x000000000000794d */ /* 0x000fea0003800000 */
.L_x_0:
[----:B------:R-:W-:-:S00]  /*05a0*/  BRA `(.L_x_0) ;  /* 0xfffffffc00fc7947 */ /* 0x000fc0000383ffff */
[----:B------:R-:W-:-:S00]  /*05b0*/  NOP ;  /* 0x0000000000007918 */ /* 0x000fc00000000000 */
        /* <DEDUP_REMOVED lines=12> */
.L_x_1:


//--------------------- .nv.shared.reserved.0     --------------------------
	.section	.nv.shared.reserved.0,"aw",@nobits
	.weak		__nv_reservedSMEM_offset_0_alias
	.size		__nv_reservedSMEM_offset_0_alias, 0, 64
	.other		__nv_reservedSMEM_offset_0_alias,@"STO_CUDA_RESERVED_SHARED STV_DEFAULT"
__nv_reservedSMEM_offset_0_alias:
	.zero		0
	.zero		64


//--------------------- .nv.constant0._Z17convolutionKernelPdS_ii --------------------------
	.section	.nv.constant0._Z17convolutionKernelPdS_ii,"a",@progbits
	.sectionflags	@""
	.align	4
.nv.constant0._Z17convolutionKernelPdS_ii:
	.zero		920


//--------------------- SYMBOLS --------------------------

	.type		.nv.reservedSmem.offset0,@object
	.size		.nv.reservedSmem.offset0,0x4
